//
// Generated by NVIDIA NVVM Compiler
//
// Compiler Build ID: CL-36424714
// Cuda compilation tools, release 13.0, V13.0.88
// Based on NVVM 20.0.0
//

.version 9.0
.target sm_100
.address_size 64

	// .globl	cz_kernel

.visible .entry cz_kernel(
	.param .u64 .ptr .align 1 cz_kernel_param_0,
	.param .u32 cz_kernel_param_1,
	.param .u32 cz_kernel_param_2,
	.param .u32 cz_kernel_param_3
)
{
	.reg .pred 	%p<3>;
	.reg .b32 	%r<16>;
	.reg .b64 	%rd<5>;
	.reg .b64 	%fd<5>;

	ld.param.u64 	%rd1, [cz_kernel_param_0];
	ld.param.u32 	%r2, [cz_kernel_param_1];
	ld.param.u32 	%r3, [cz_kernel_param_2];
	ld.param.u32 	%r4, [cz_kernel_param_3];
	mov.u32 	%r5, %ctaid.x;
	mov.u32 	%r6, %ntid.x;
	mov.u32 	%r7, %tid.x;
	mad.lo.s32 	%r1, %r5, %r6, %r7;
	mov.b32 	%r8, 1;
	shl.b32 	%r9, %r8, %r4;
	setp.ge.s32 	%p1, %r1, %r9;
	@%p1 bra 	$L__BB0_3;
	mov.b32 	%r10, 1;
	shl.b32 	%r11, %r10, %r2;
	shl.b32 	%r12, %r10, %r3;
	or.b32  	%r14, %r12, %r11;
	and.b32  	%r15, %r14, %r1;
	setp.ne.s32 	%p2, %r15, %r14;
	@%p2 bra 	$L__BB0_3;
	cvta.to.global.u64 	%rd2, %rd1;
	mul.wide.s32 	%rd3, %r1, 16;
	add.s64 	%rd4, %rd2, %rd3;
	ld.global.v2.f64 	{%fd1, %fd2}, [%rd4];
	neg.f64 	%fd3, %fd1;
	neg.f64 	%fd4, %fd2;
	st.global.v2.f64 	[%rd4], {%fd3, %fd4};
$L__BB0_3:
	ret;

}


// ===== COMPILED SASS (sm_100) =====

	.target	sm_100

	.elftype	@"ET_EXEC"


//--------------------- .note.nv.tkinfo           --------------------------
	.section	.note.nv.tkinfo,"",@"SHT_NOTE"
	.sectionflags	@"SHF_NOTE_NV_TKINFO"
	.tkinfo
        /*0018*/ 	.word	0x00000002
        /*0030*/ 	.string	""
        /*0030*/ 	.string	"ptxas"
        /*0030*/ 	.string	"Cuda compilation tools, release 13.0, V13.0.88"
        /*0030*/ 	.string	"Build cuda_13.0.r13.0/compiler.36424714_0"
        /*0030*/ 	.string	"-arch sm_100 -m 64 "



//--------------------- .note.nv.cuinfo           --------------------------
	.section	.note.nv.cuinfo,"",@"SHT_NOTE"
	.sectionflags	@"SHF_NOTE_NV_CUINFO"
        /*0018*/ 	.short	0x0002
        /*001a*/ 	.short	0x0064
        /*001c*/ 	.short	0x0082
	.zero		2


//--------------------- .nv.info                  --------------------------
	.section	.nv.info,"",@"SHT_CUDA_INFO"
	.align	4


	//----- nvinfo : EIATTR_REGCOUNT
	.align		4
        /*0000*/ 	.byte	0x04, 0x2f
        /*0002*/ 	.short	(.L_1 - .L_0)
	.align		4
.L_0:
        /*0004*/ 	.word	index@(cz_kernel)
        /*0008*/ 	.word	0x0000000a


	//----- nvinfo : EIATTR_FRAME_SIZE
	.align		4
.L_1:
        /*000c*/ 	.byte	0x04, 0x11
        /*000e*/ 	.short	(.L_3 - .L_2)
	.align		4
.L_2:
        /*0010*/ 	.word	index@(cz_kernel)
        /*0014*/ 	.word	0x00000000


	//----- nvinfo : EIATTR_MIN_STACK_SIZE
	.align		4
.L_3:
        /*0018*/ 	.byte	0x04, 0x12
        /*001a*/ 	.short	(.L_5 - .L_4)
	.align		4
.L_4:
        /*001c*/ 	.word	index@(cz_kernel)
        /*0020*/ 	.word	0x00000000
.L_5:


//--------------------- .nv.compat                --------------------------
	.section	.nv.compat,"",@"SHT_CUDA_COMPAT_INFO"
	.align	4
        /*0000*/ 	.byte	0x02, 0x09, 0x00, 0x00, 0x02, 0x02, 0x01, 0x00, 0x02, 0x05, 0x05, 0x00, 0x03, 0x07, 0x01, 0x01
        /*0010*/ 	.byte	0x02, 0x03, 0x00, 0x00, 0x02, 0x06, 0x01, 0x00, 0x04, 0x0b, 0x08, 0x00, 0x01, 0x00, 0x00, 0x00
        /*0020*/ 	.byte	0x00, 0x00, 0x00, 0x00


//--------------------- .nv.info.cz_kernel        --------------------------
	.section	.nv.info.cz_kernel,"",@"SHT_CUDA_INFO"
	.sectionflags	@""
	.align	4


	//----- nvinfo : EIATTR_CUDA_API_VERSION
	.align		4
        /*0000*/ 	.byte	0x04, 0x37
        /*0002*/ 	.short	(.L_7 - .L_6)
.L_6:
        /*0004*/ 	.word	0x00000082


	//----- nvinfo : EIATTR_KPARAM_INFO
	.align		4
.L_7:
        /*0008*/ 	.byte	0x04, 0x17
        /*000a*/ 	.short	(.L_9 - .L_8)
.L_8:
        /*000c*/ 	.word	0x00000000
        /*0010*/ 	.short	0x0003
        /*0012*/ 	.short	0x0010
        /*0014*/ 	.byte	0x00, 0xf0, 0x11, 0x00


	//----- nvinfo : EIATTR_KPARAM_INFO
	.align		4
.L_9:
        /*0018*/ 	.byte	0x04, 0x17
        /*001a*/ 	.short	(.L_11 - .L_10)
.L_10:
        /*001c*/ 	.word	0x00000000
        /*0020*/ 	.short	0x0002
        /*0022*/ 	.short	0x000c
        /*0024*/ 	.byte	0x00, 0xf0, 0x11, 0x00


	//----- nvinfo : EIATTR_KPARAM_INFO
	.align		4
.L_11:
        /*0028*/ 	.byte	0x04, 0x17
        /*002a*/ 	.short	(.L_13 - .L_12)
.L_12:
        /*002c*/ 	.word	0x00000000
        /*0030*/ 	.short	0x0001
        /*0032*/ 	.short	0x0008
        /*0034*/ 	.byte	0x00, 0xf0, 0x11, 0x00


	//----- nvinfo : EIATTR_KPARAM_INFO
	.align		4
.L_13:
        /*0038*/ 	.byte	0x04, 0x17
        /*003a*/ 	.short	(.L_15 - .L_14)
.L_14:
        /*003c*/ 	.word	0x00000000
        /*0040*/ 	.short	0x0000
        /*0042*/ 	.short	0x0000
        /*0044*/ 	.byte	0x00, 0xf5, 0x21, 0x00


	//----- nvinfo : EIATTR_SPARSE_MMA_MASK
	.align		4
.L_15:
        /*0048*/ 	.byte	0x03, 0x50
        /*004a*/ 	.short	0x0000


	//----- nvinfo : EIATTR_MAXREG_COUNT
	.align		4
        /*004c*/ 	.byte	0x03, 0x1b
        /*004e*/ 	.short	0x00ff


	//----- nvinfo : EIATTR_MERCURY_ISA_VERSION
	.align		4
        /*0050*/ 	.byte	0x03, 0x5f
        /*0052*/ 	.short	0x0101


	//----- nvinfo : EIATTR_VRC_CTA_INIT_COUNT
	.align		4
        /*0054*/ 	.byte	0x02, 0x4a
	.zero		1
	.zero		1


	//----- nvinfo : EIATTR_EXIT_INSTR_OFFSETS
	.align		4
        /*0058*/ 	.byte	0x04, 0x1c
        /*005a*/ 	.short	(.L_17 - .L_16)


	//   ....[0]....
.L_16:
        /*005c*/ 	.word	0x00000090


	//   ....[1]....
        /*0060*/ 	.word	0x00000100


	//   ....[2]....
        /*0064*/ 	.word	0x00000180


	//----- nvinfo : EIATTR_CBANK_PARAM_SIZE
	.align		4
.L_17:
        /*0068*/ 	.byte	0x03, 0x19
        /*006a*/ 	.short	0x0014


	//----- nvinfo : EIATTR_PARAM_CBANK
	.align		4
        /*006c*/ 	.byte	0x04, 0x0a
        /*006e*/ 	.short	(.L_19 - .L_18)
	.align		4
.L_18:
        /*0070*/ 	.word	index@(.nv.constant0.cz_kernel)
        /*0074*/ 	.short	0x0380
        /*0076*/ 	.short	0x0014


	//----- nvinfo : EIATTR_SW_WAR
	.align		4
.L_19:
        /*0078*/ 	.byte	0x04, 0x36
        /*007a*/ 	.short	(.L_21 - .L_20)
.L_20:
        /*007c*/ 	.word	0x00000008
.L_21:


//--------------------- .nv.callgraph             --------------------------
	.section	.nv.callgraph,"",@"SHT_CUDA_CALLGRAPH"
	.align	4
	.sectionentsize	8
	.align		4
        /*0000*/ 	.word	0x00000000
	.align		4
        /*0004*/ 	.word	0xffffffff
	.align		4
        /*0008*/ 	.word	0x00000000
	.align		4
        /*000c*/ 	.word	0xfffffffe
	.align		4
        /*0010*/ 	.word	0x00000000
	.align		4
        /*0014*/ 	.word	0xfffffffd
	.align		4
        /*0018*/ 	.word	0x00000000
	.align		4
        /*001c*/ 	.word	0xfffffffc


//--------------------- .text.cz_kernel           --------------------------
	.section	.text.cz_kernel,"ax",@progbits
	.align	128
        .global         cz_kernel
        .type           cz_kernel,@function
        .size           cz_kernel,(.L_x_1 - cz_kernel)
        .other          cz_kernel,@"STO_CUDA_ENTRY STV_DEFAULT"
cz_kernel:
.text.cz_kernel:
[----:B------:R-:W-:Y:S01]  /*0000*/  LDC R1, c[0x0][0x37c] ;  /* 0x0000df00ff017b82 */ /* 0x000fe20000000800 */
[----:B------:R-:W0:Y:S07]  /*0010*/  S2R R0, SR_TID.X ;  /* 0x0000000000007919 */ /* 0x000e2e0000002100 */
[----:B------:R-:W0:Y:S01]  /*0020*/  S2UR UR5, SR_CTAID.X ;  /* 0x00000000000579c3 */ /* 0x000e220000002500 */
[----:B------:R-:W1:Y:S01]  /*0030*/  LDCU UR4, c[0x0][0x390] ;  /* 0x00007200ff0477ac */ /* 0x000e620008000800 */
[----:B------:R-:W-:-:S06]  /*0040*/  UMOV UR6, 0x1 ;  /* 0x0000000100067882 */ /* 0x000fcc0000000000 */
[----:B------:R-:W0:Y:S01]  /*0050*/  LDC R5, c[0x0][0x360] ;  /* 0x0000d800ff057b82 */ /* 0x000e220000000800 */
[----:B-1----:R-:W-:Y:S01]  /*0060*/  USHF.L.U32 UR4, UR6, UR4, URZ ;  /* 0x0000000406047299 */ /* 0x002fe200080006ff */
[----:B0-----:R-:W-:-:S05]  /*0070*/  IMAD R5, R5, UR5, R0 ;  /* 0x0000000505057c24 */ /* 0x001fca000f8e0200 */
[----:B------:R-:W-:-:S13]  /*0080*/  ISETP.GE.AND P0, PT, R5, UR4, PT ;  /* 0x0000000405007c0c */ /* 0x000fda000bf06270 */
[----:B------:R-:W-:Y:S05]  /*0090*/  @P0 EXIT ;  /* 0x000000000000094d */ /* 0x000fea0003800000 */
[----:B------:R-:W0:Y:S02]  /*00a0*/  LDCU.64 UR4, c[0x0][0x388] ;  /* 0x00007100ff0477ac */ /* 0x000e240008000a00 */
[----:B0-----:R-:W-:Y:S02]  /*00b0*/  USHF.L.U32 UR4, UR6, UR4, URZ ;  /* 0x0000000406047299 */ /* 0x001fe400080006ff */
[----:B------:R-:W-:-:S04]  /*00c0*/  USHF.L.U32 UR5, UR6, UR5, URZ ;  /* 0x0000000506057299 */ /* 0x000fc800080006ff */
[----:B------:R-:W-:-:S06]  /*00d0*/  ULOP3.LUT UR4, UR5, UR4, URZ, 0xfc, !UPT ;  /* 0x0000000405047292 */ /* 0x000fcc000f8efcff */
[----:B------:R-:W-:-:S04]  /*00e0*/  LOP3.LUT R0, R5, UR4, RZ, 0xc0, !PT ;  /* 0x0000000405007c12 */ /* 0x000fc8000f8ec0ff */
[----:B------:R-:W-:-:S13]  /*00f0*/  ISETP.NE.AND P0, PT, R0, UR4, PT ;  /* 0x0000000400007c0c */ /* 0x000fda000bf05270 */
[----:B------:R-:W-:Y:S05]  /*0100*/  @P0 EXIT ;  /* 0x000000000000094d */ /* 0x000fea0003800000 */
[----:B------:R-:W0:Y:S01]  /*0110*/  LDC.64 R2, c[0x0][0x380] ;  /* 0x0000e000ff027b82 */ /* 0x000e220000000a00 */
[----:B------:R-:W1:Y:S01]  /*0120*/  LDCU.64 UR4, c[0x0][0x358] ;  /* 0x00006b00ff0477ac */ /* 0x000e620008000a00 */
[----:B0-----:R-:W-:-:S05]  /*0130*/  IMAD.WIDE R2, R5, 0x10, R2 ;  /* 0x0000001005027825 */ /* 0x001fca00078e0202 */
[----:B-1----:R-:W2:Y:S02]  /*0140*/  LDG.E.128 R4, desc[UR4][R2.64] ;  /* 0x0000000402047981 */ /* 0x002ea4000c1e1d00 */
[----:B--2---:R-:W-:Y:S02]  /*0150*/  DADD R4, -RZ, -R4 ;  /* 0x00000000ff047229 */ /* 0x004fe40000000904 */
[----:B------:R-:W-:-:S07]  /*0160*/  DADD R6, -RZ, -R6 ;  /* 0x00000000ff067229 */ /* 0x000fce0000000906 */
[----:B------:R-:W-:Y:S01]  /*0170*/  STG.E.128 desc[UR4][R2.64], R4 ;  /* 0x0000000402007986 */ /* 0x000fe2000c101d04 */
[----:B------:R-:W-:Y:S05]  /*0180*/  EXIT ;  /* 0x000000000000794d */ /* 0x000fea0003800000 */
.L_x_0:
[----:B------:R-:W-:-:S00]  /*0190*/  BRA `(.L_x_0) ;  /* 0xfffffffc00fc7947 */ /* 0x000fc0000383ffff */
[----:B------:R-:W-:-:S00]  /*01a0*/  NOP ;  /* 0x0000000000007918 */ /* 0x000fc00000000000 */
        /* <DEDUP_REMOVED lines=13> */
.L_x_1:


//--------------------- .nv.shared.reserved.0     --------------------------
	.section	.nv.shared.reserved.0,"aw",@nobits
	.weak		__nv_reservedSMEM_offset_0_alias
	.size		__nv_reservedSMEM_offset_0_alias, 0, 64
	.other		__nv_reservedSMEM_offset_0_alias,@"STO_CUDA_RESERVED_SHARED STV_DEFAULT"
__nv_reservedSMEM_offset_0_alias:
	.zero		0
	.zero		64


//--------------------- .nv.constant0.cz_kernel   --------------------------
	.section	.nv.constant0.cz_kernel,"a",@progbits
	.sectionflags	@""
	.align	4
.nv.constant0.cz_kernel:
	.zero		916


//--------------------- SYMBOLS --------------------------

	.type		.nv.reservedSmem.offset0,@object
	.size		.nv.reservedSmem.offset0,0x4
